	.headerflags	@"EF_CUDA_TEXMODE_UNIFIED EF_CUDA_64BIT_ADDRESS EF_CUDA_ACCELERATORS EF_CUDA_SM90 EF_CUDA_VIRTUAL_SM(EF_CUDA_SM90)"
	.elftype	@"ET_EXEC"


//--------------------- .nv.info                  --------------------------
	.section	.nv.info,"",@"SHT_CUDA_INFO"
	.align	4


	//----- nvinfo : EIATTR_REGCOUNT
	.align		4
        /*0000*/ 	.byte	0x04, 0x2f
        /*0002*/ 	.short	(.L_3 - .L_2)
	.align		4
.L_2:
        /*0004*/ 	.word	index@(triton_poi_fused_relu_2)
        /*0008*/ 	.word	0x0000001e


	//----- nvinfo : EIATTR_MIN_STACK_SIZE
	.align		4
.L_3:
        /*000c*/ 	.byte	0x04, 0x12
        /*000e*/ 	.short	(.L_5 - .L_4)
	.align		4
.L_4:
        /*0010*/ 	.word	index@(triton_poi_fused_relu_2)
        /*0014*/ 	.word	0x00000000


	//----- nvinfo : EIATTR_FRAME_SIZE
	.align		4
.L_5:
        /*0018*/ 	.byte	0x04, 0x11
        /*001a*/ 	.short	(.L_7 - .L_6)
	.align		4
.L_6:
        /*001c*/ 	.word	index@(triton_poi_fused_relu_2)
        /*0020*/ 	.word	0x00000000


	//----- nvinfo : EIATTR_MIN_STACK_SIZE
	.align		4
.L_7:
        /*0024*/ 	.byte	0x04, 0x12
        /*0026*/ 	.short	(.L_9 - .L_8)
	.align		4
.L_8:
        /*0028*/ 	.word	index@(triton_poi_fused_relu_2)
        /*002c*/ 	.word	0x00000000
.L_9:


//--------------------- .nv.info.triton_poi_fused_relu_2 --------------------------
	.section	.nv.info.triton_poi_fused_relu_2,"",@"SHT_CUDA_INFO"
	.sectionflags	@""
	.align	4


	//----- nvinfo : EIATTR_CUDA_API_VERSION
	.align		4
        /*0000*/ 	.byte	0x04, 0x37
        /*0002*/ 	.short	(.L_11 - .L_10)
.L_10:
        /*0004*/ 	.word	0x0000007c


	//----- nvinfo : EIATTR_KPARAM_INFO
	.align		4
.L_11:
        /*0008*/ 	.byte	0x04, 0x17
        /*000a*/ 	.short	(.L_13 - .L_12)
.L_12:
        /*000c*/ 	.word	0x00000000
        /*0010*/ 	.short	0x0006
        /*0012*/ 	.short	0x0030
        /*0014*/ 	.byte	0x00, 0xf0, 0x11, 0x00


	//----- nvinfo : EIATTR_KPARAM_INFO
	.align		4
.L_13:
        /*0018*/ 	.byte	0x04, 0x17
        /*001a*/ 	.short	(.L_15 - .L_14)
.L_14:
        /*001c*/ 	.word	0x00000000
        /*0020*/ 	.short	0x0005
        /*0022*/ 	.short	0x0028
        /*0024*/ 	.byte	0x00, 0xf4, 0x21, 0x00


	//----- nvinfo : EIATTR_KPARAM_INFO
	.align		4
.L_15:
        /*0028*/ 	.byte	0x04, 0x17
        /*002a*/ 	.short	(.L_17 - .L_16)
.L_16:
        /*002c*/ 	.word	0x00000000
        /*0030*/ 	.short	0x0004
        /*0032*/ 	.short	0x0020
        /*0034*/ 	.byte	0x00, 0xf4, 0x21, 0x00


	//----- nvinfo : EIATTR_KPARAM_INFO
	.align		4
.L_17:
        /*0038*/ 	.byte	0x04, 0x17
        /*003a*/ 	.short	(.L_19 - .L_18)
.L_18:
        /*003c*/ 	.word	0x00000000
        /*0040*/ 	.short	0x0003
        /*0042*/ 	.short	0x0018
        /*0044*/ 	.byte	0x00, 0xf4, 0x21, 0x00


	//----- nvinfo : EIATTR_KPARAM_INFO
	.align		4
.L_19:
        /*0048*/ 	.byte	0x04, 0x17
        /*004a*/ 	.short	(.L_21 - .L_20)
.L_20:
        /*004c*/ 	.word	0x00000000
        /*0050*/ 	.short	0x0002
        /*0052*/ 	.short	0x0010
        /*0054*/ 	.byte	0x00, 0xf4, 0x21, 0x00


	//----- nvinfo : EIATTR_KPARAM_INFO
	.align		4
.L_21:
        /*0058*/ 	.byte	0x04, 0x17
        /*005a*/ 	.short	(.L_23 - .L_22)
.L_22:
        /*005c*/ 	.word	0x00000000
        /*0060*/ 	.short	0x0001
        /*0062*/ 	.short	0x0008
        /*0064*/ 	.byte	0x00, 0xf4, 0x21, 0x00


	//----- nvinfo : EIATTR_KPARAM_INFO
	.align		4
.L_23:
        /*0068*/ 	.byte	0x04, 0x17
        /*006a*/ 	.short	(.L_25 - .L_24)
.L_24:
        /*006c*/ 	.word	0x00000000
        /*0070*/ 	.short	0x0000
        /*0072*/ 	.short	0x0000
        /*0074*/ 	.byte	0x00, 0xf4, 0x21, 0x00


	//----- nvinfo : EIATTR_SPARSE_MMA_MASK
	.align		4
.L_25:
        /*0078*/ 	.byte	0x03, 0x50
        /*007a*/ 	.short	0x0000


	//----- nvinfo : EIATTR_MAXREG_COUNT
	.align		4
        /*007c*/ 	.byte	0x03, 0x1b
        /*007e*/ 	.short	0x00ff


	//----- nvinfo : EIATTR_EXIT_INSTR_OFFSETS
	.align		4
        /*0080*/ 	.byte	0x04, 0x1c
        /*0082*/ 	.short	(.L_27 - .L_26)


	//   ....[0]....
.L_26:
        /*0084*/ 	.word	0x000006c0


	//----- nvinfo : EIATTR_REQNTID
	.align		4
.L_27:
        /*0088*/ 	.byte	0x04, 0x10
        /*008a*/ 	.short	(.L_29 - .L_28)
.L_28:
        /*008c*/ 	.word	0x00000080
        /*0090*/ 	.word	0x00000001
        /*0094*/ 	.word	0x00000001


	//----- nvinfo : EIATTR_CBANK_PARAM_SIZE
	.align		4
.L_29:
        /*0098*/ 	.byte	0x03, 0x19
        /*009a*/ 	.short	0x0034


	//----- nvinfo : EIATTR_PARAM_CBANK
	.align		4
        /*009c*/ 	.byte	0x04, 0x0a
        /*009e*/ 	.short	(.L_31 - .L_30)
	.align		4
.L_30:
        /*00a0*/ 	.word	index@(.nv.constant0.triton_poi_fused_relu_2)
        /*00a4*/ 	.short	0x0210
        /*00a6*/ 	.short	0x0034


	//----- nvinfo : EIATTR_SW_WAR
	.align		4
.L_31:
        /*00a8*/ 	.byte	0x04, 0x36
        /*00aa*/ 	.short	(.L_33 - .L_32)
.L_32:
        /*00ac*/ 	.word	0x00000008
.L_33:


//--------------------- .nv.callgraph             --------------------------
	.section	.nv.callgraph,"",@"SHT_CUDA_CALLGRAPH"
	.align	4
	.sectionentsize	8
	.align		4
        /*0000*/ 	.word	0x00000000
	.align		4
        /*0004*/ 	.word	0xffffffff
	.align		4
        /*0008*/ 	.word	0x00000000
	.align		4
        /*000c*/ 	.word	0xfffffffe
	.align		4
        /*0010*/ 	.word	0x00000000
	.align		4
        /*0014*/ 	.word	0xfffffffd
	.align		4
        /*0018*/ 	.word	0x00000000
	.align		4
        /*001c*/ 	.word	0xfffffffc


//--------------------- .nv.constant4             --------------------------
	.section	.nv.constant4,"a",@progbits
	.align	8
	.align		8
.nv.constant4:
        /*0000*/ 	.dword	_$_str
	.align		8
        /*0008*/ 	.dword	_$_str_$_2


//--------------------- .text.triton_poi_fused_relu_2 --------------------------
	.section	.text.triton_poi_fused_relu_2,"ax",@progbits
	.align	128
        .global         triton_poi_fused_relu_2
        .type           triton_poi_fused_relu_2,@function
        .size           triton_poi_fused_relu_2,(.L_x_1 - triton_poi_fused_relu_2)
        .other          triton_poi_fused_relu_2,@"STO_CUDA_ENTRY STV_DEFAULT"
triton_poi_fused_relu_2:
.text.triton_poi_fused_relu_2:
[----:B------:R-:W-:Y:S01]  /*0000*/  LDC R1, c[0x0][0x28] ;  /* 0x00000a00ff017b82 */ /* 0x000fe20000000800 */
[----:B------:R-:W1:Y:S07]  /*0010*/  S2R R0, SR_TID.X ;  /* 0x0000000000007919 */ /* 0x000e6e0000002100 */
[----:B------:R-:W2:Y:S01]  /*0020*/  LDC.64 R6, c[0x0][0x220] ;  /* 0x00008800ff067b82 */ /* 0x000ea20000000a00 */
[----:B------:R-:W-:Y:S01]  /*0030*/  ULDC.64 UR4, c[0x0][0x208] ;  /* 0x0000820000047ab9 */ /* 0x000fe20000000a00 */
[----:B------:R-:W3:Y:S06]  /*0040*/  S2R R5, SR_CTAID.X ;  /* 0x0000000000057919 */ /* 0x000eec0000002500 */
[----:B------:R-:W4:Y:S08]  /*0050*/  LDC.64 R22, c[0x0][0x218] ;  /* 0x00008600ff167b82 */ /* 0x000f300000000a00 */
[----:B------:R-:W5:Y:S08]  /*0060*/  LDC.64 R14, c[0x0][0x210] ;  /* 0x00008400ff0e7b82 */ /* 0x000f700000000a00 */
[----:B------:R-:W5:Y:S01]  /*0070*/  LDC.64 R12, c[0x0][0x230] ;  /* 0x00008c00ff0c7b82 */ /* 0x000f620000000a00 */
[----:B-1----:R-:W-:-:S02]  /*0080*/  SHF.L.U32 R0, R0, 0x2, RZ ;  /* 0x0000000200007819 */ /* 0x002fc400000006ff */
[----:B---3--:R-:W-:Y:S02]  /*0090*/  SHF.R.S32.HI R3, RZ, 0x15, R5 ;  /* 0x00000015ff037819 */ /* 0x008fe40000011405 */
[----:B------:R-:W-:Y:S02]  /*00a0*/  LOP3.LUT R0, R0, 0x1fc, RZ, 0xc0, !PT ;  /* 0x000001fc00007812 */ /* 0x000fe400078ec0ff */
[----:B------:R-:W-:Y:S02]  /*00b0*/  SGXT R3, R3, 0x1 ;  /* 0x000000010303781a */ /* 0x000fe40000000200 */
[----:B------:R-:W-:-:S04]  /*00c0*/  LEA R0, R5, R0, 0xa ;  /* 0x0000000005007211 */ /* 0x000fc800078e50ff */
[----:B------:R-:W-:-:S04]  /*00d0*/  LEA.HI R3, R3, R0, RZ, 0xc ;  /* 0x0000000003037211 */ /* 0x000fc800078f60ff */
[----:B------:R-:W-:Y:S02]  /*00e0*/  IADD3 R17, R3, 0x200, RZ ;  /* 0x0000020003117810 */ /* 0x000fe40007ffe0ff */
[----:B------:R-:W-:Y:S02]  /*00f0*/  SHF.R.S32.HI R9, RZ, 0xc, R3 ;  /* 0x0000000cff097819 */ /* 0x000fe40000011403 */
[----:B------:R-:W-:Y:S01]  /*0100*/  SHF.R.S32.HI R17, RZ, 0xc, R17 ;  /* 0x0000000cff117819 */ /* 0x000fe20000011411 */
[----:B------:R-:W1:Y:S02]  /*0110*/  LDC.64 R2, c[0x0][0x228] ;  /* 0x00008a00ff027b82 */ /* 0x000e640000000a00 */
[----:B--2---:R-:W-:-:S04]  /*0120*/  IMAD.WIDE R4, R9, 0x4, R6 ;  /* 0x0000000409047825 */ /* 0x004fc800078e0206 */
[----:B------:R-:W-:Y:S01]  /*0130*/  IMAD.WIDE R6, R17, 0x4, R6 ;  /* 0x0000000411067825 */ /* 0x000fe200078e0206 */
[----:B------:R-:W2:Y:S04]  /*0140*/  LDG.E.EL R18, desc[UR4][R4.64] ;  /* 0x0000000404127981 */ /* 0x000ea8000c2e1900 */
[----:B------:R-:W3:Y:S01]  /*0150*/  LDG.E.EL R19, desc[UR4][R6.64] ;  /* 0x0000000406137981 */ /* 0x000ee2000c2e1900 */
[C---:B------:R-:W-:Y:S01]  /*0160*/  LEA.HI R8, R9.reuse, R9, RZ, 0x6 ;  /* 0x0000000909087211 */ /* 0x040fe200078f30ff */
[----:B----4-:R-:W-:-:S03]  /*0170*/  IMAD.WIDE R10, R9, 0x4, R22 ;  /* 0x00000004090a7825 */ /* 0x010fc600078e0216 */
[----:B------:R-:W-:Y:S01]  /*0180*/  LOP3.LUT R8, R8, 0xffffffc0, RZ, 0xc0, !PT ;  /* 0xffffffc008087812 */ /* 0x000fe200078ec0ff */
[----:B-----5:R-:W-:Y:S01]  /*0190*/  IMAD.WIDE R14, R0, 0x4, R14 ;  /* 0x00000004000e7825 */ /* 0x020fe200078e020e */
[----:B------:R-:W4:Y:S02]  /*01a0*/  LDG.E.EL R16, desc[UR4][R10.64] ;  /* 0x000000040a107981 */ /* 0x000f24000c2e1900 */
[----:B------:R-:W-:Y:S02]  /*01b0*/  IADD3 R21, R9, -R8, RZ ;  /* 0x8000000809157210 */ /* 0x000fe40007ffe0ff */
[C---:B------:R-:W-:Y:S01]  /*01c0*/  LEA.HI R8, R17.reuse, R17, RZ, 0x6 ;  /* 0x0000001111087211 */ /* 0x040fe200078f30ff */
[----:B------:R-:W4:Y:S01]  /*01d0*/  LDG.E.128 R4, desc[UR4][R14.64] ;  /* 0x000000040e047981 */ /* 0x000f22000c1e1d00 */
[----:B------:R-:W-:Y:S02]  /*01e0*/  IMAD.WIDE R22, R17, 0x4, R22 ;  /* 0x0000000411167825 */ /* 0x000fe400078e0216 */
[----:B------:R-:W-:-:S02]  /*01f0*/  LOP3.LUT R8, R8, 0xffffffc0, RZ, 0xc0, !PT ;  /* 0xffffffc008087812 */ /* 0x000fc400078ec0ff */
[----:B-1----:R-:W-:Y:S02]  /*0200*/  IMAD.WIDE R24, R9, 0x4, R2 ;  /* 0x0000000409187825 */ /* 0x002fe400078e0202 */
[----:B------:R-:W-:Y:S01]  /*0210*/  IADD3 R27, R17, -R8, RZ ;  /* 0x80000008111b7210 */ /* 0x000fe20007ffe0ff */
[----:B------:R-:W5:Y:S01]  /*0220*/  LDG.E.EL R22, desc[UR4][R22.64] ;  /* 0x0000000416167981 */ /* 0x000f62000c2e1900 */
[----:B0-----:R-:W-:-:S03]  /*0230*/  IMAD.WIDE R20, R21, 0x4, R12 ;  /* 0x0000000415147825 */ /* 0x001fc600078e020c */
[----:B------:R-:W5:Y:S01]  /*0240*/  LDG.E.128 R8, desc[UR4][R14.64+0x800] ;  /* 0x000800040e087981 */ /* 0x000f62000c1e1d00 */
[----:B------:R-:W-:-:S03]  /*0250*/  IMAD.WIDE R2, R17, 0x4, R2 ;  /* 0x0000000411027825 */ /* 0x000fc600078e0202 */
[----:B------:R-:W4:Y:S01]  /*0260*/  LDG.E.EL R24, desc[UR4][R24.64] ;  /* 0x0000000418187981 */ /* 0x000f22000c2e1900 */
[----:B------:R-:W-:-:S03]  /*0270*/  IMAD.WIDE R26, R27, 0x4, R12 ;  /* 0x000000041b1a7825 */ /* 0x000fc600078e020c */
[----:B------:R-:W4:Y:S04]  /*0280*/  LDG.E.EL R21, desc[UR4][R20.64] ;  /* 0x0000000414157981 */ /* 0x000f28000c2e1900 */
[----:B------:R0:W5:Y:S04]  /*0290*/  LDG.E.EL R12, desc[UR4][R2.64] ;  /* 0x00000004020c7981 */ /* 0x000168000c2e1900 */
[----:B------:R-:W5:Y:S01]  /*02a0*/  LDG.E.EL R13, desc[UR4][R26.64] ;  /* 0x000000041a0d7981 */ /* 0x000f62000c2e1900 */
[----:B0-----:R-:W-:Y:S01]  /*02b0*/  HFMA2.MMA R3, -RZ, RZ, 1.625, 0 ;  /* 0x3e800000ff037435 */ /* 0x001fe200000001ff */
[----:B--2---:R-:W-:Y:S01]  /*02c0*/  FADD R18, R18, 9.9999997473787516356e-06 ;  /* 0x3727c5ac12127421 */ /* 0x004fe20000000000 */
[----:B---3--:R-:W-:-:S03]  /*02d0*/  FADD R19, R19, 9.9999997473787516356e-06 ;  /* 0x3727c5ac13137421 */ /* 0x008fc60000000000 */
[----:B------:R-:W0:Y:S08]  /*02e0*/  MUFU.SQRT R17, R18 ;  /* 0x0000001200117308 */ /* 0x000e300000002000 */
[----:B------:R-:W1:Y:S01]  /*02f0*/  MUFU.SQRT R20, R19 ;  /* 0x0000001300147308 */ /* 0x000e620000002000 */
[C---:B0-----:R-:W-:Y:S02]  /*0300*/  FSETP.GT.AND P0, PT, R17.reuse, 8.50705917302346158658e+37, PT ;  /* 0x7e8000001100780b */ /* 0x041fe40003f04000 */
[----:B------:R-:W-:-:S02]  /*0310*/  FSETP.GEU.AND P2, PT, R17, 1.175494350822287508e-38, PT ;  /* 0x008000001100780b */ /* 0x000fc40003f4e000 */
[C---:B-1----:R-:W-:Y:S02]  /*0320*/  FSETP.GT.AND P1, PT, R20.reuse, 8.50705917302346158658e+37, PT ;  /* 0x7e8000001400780b */ /* 0x042fe40003f24000 */
[----:B------:R-:W-:-:S07]  /*0330*/  FSETP.GEU.AND P3, PT, R20, 1.175494350822287508e-38, PT ;  /* 0x008000001400780b */ /* 0x000fce0003f6e000 */
[----:B------:R-:W-:-:S04]  /*0340*/  @P0 FMUL R17, R17, 0.25 ;  /* 0x3e80000011110820 */ /* 0x000fc80000400000 */
[----:B------:R-:W-:Y:S01]  /*0350*/  @!P2 FMUL R17, R17, 16777216 ;  /* 0x4b8000001111a820 */ /* 0x000fe20000400000 */
[----:B------:R-:W-:-:S04]  /*0360*/  @P1 FMUL R20, R20, 0.25 ;  /* 0x3e80000014141820 */ /* 0x000fc80000400000 */
[----:B------:R-:W-:Y:S01]  /*0370*/  @!P3 FMUL R20, R20, 16777216 ;  /* 0x4b8000001414b820 */ /* 0x000fe20000400000 */
[----:B------:R-:W0:Y:S01]  /*0380*/  MUFU.RCP R17, R17 ;  /* 0x0000001100117308 */ /* 0x000e220000001000 */
[C---:B------:R-:W-:Y:S02]  /*0390*/  FSEL R2, R3.reuse, 1, P0 ;  /* 0x3f80000003027808 */ /* 0x040fe40000000000 */
[----:B------:R-:W-:-:S05]  /*03a0*/  FSEL R3, R3, 1, P1 ;  /* 0x3f80000003037808 */ /* 0x000fca0000800000 */
[----:B------:R-:W1:Y:S01]  /*03b0*/  MUFU.RCP R14, R20 ;  /* 0x00000014000e7308 */ /* 0x000e620000001000 */
[----:B------:R-:W-:Y:S01]  /*03c0*/  @!P2 FMUL R2, R2, 16777216 ;  /* 0x4b8000000202a820 */ /* 0x000fe20000400000 */
[----:B------:R-:W-:Y:S01]  /*03d0*/  @!P3 FMUL R3, R3, 16777216 ;  /* 0x4b8000000303b820 */ /* 0x000fe20000400000 */
[--C-:B----4-:R-:W-:Y:S01]  /*03e0*/  FADD R4, R4, -R16.reuse ;  /* 0x8000001004047221 */ /* 0x110fe20000000000 */
[--C-:B------:R-:W-:Y:S01]  /*03f0*/  FADD R18, R5, -R16.reuse ;  /* 0x8000001005127221 */ /* 0x100fe20000000000 */
[--C-:B------:R-:W-:Y:S01]  /*0400*/  FADD R6, R6, -R16.reuse ;  /* 0x8000001006067221 */ /* 0x100fe20000000000 */
[----:B------:R-:W-:Y:S01]  /*0410*/  FADD R16, R7, -R16 ;  /* 0x8000001007107221 */ /* 0x000fe20000000000 */
[----:B0-----:R-:W-:Y:S01]  /*0420*/  FMUL R15, R17, R2 ;  /* 0x00000002110f7220 */ /* 0x001fe20000400000 */
[--C-:B-----5:R-:W-:Y:S01]  /*0430*/  FADD R7, R8, -R22.reuse ;  /* 0x8000001608077221 */ /* 0x120fe20000000000 */
[----:B------:R-:W-:Y:S01]  /*0440*/  FADD R9, R9, -R22 ;  /* 0x8000001609097221 */ /* 0x000fe20000000000 */
[----:B-1----:R-:W-:-:S02]  /*0450*/  FMUL R14, R14, R3 ;  /* 0x000000030e0e7220 */ /* 0x002fc40000400000 */
[----:B------:R-:W0:Y:S01]  /*0460*/  LDC.64 R2, c[0x0][0x238] ;  /* 0x00008e00ff027b82 */ /* 0x000e220000000a00 */
[C---:B------:R-:W-:Y:S01]  /*0470*/  FMUL R4, R15.reuse, R4 ;  /* 0x000000040f047220 */ /* 0x040fe20000400000 */
[C---:B------:R-:W-:Y:S01]  /*0480*/  FMUL R18, R15.reuse, R18 ;  /* 0x000000120f127220 */ /* 0x040fe20000400000 */
[C---:B------:R-:W-:Y:S01]  /*0490*/  FMUL R6, R15.reuse, R6 ;  /* 0x000000060f067220 */ /* 0x040fe20000400000 */
[----:B------:R-:W-:Y:S01]  /*04a0*/  FMUL R16, R15, R16 ;  /* 0x000000100f107220 */ /* 0x000fe20000400000 */
[--C-:B------:R-:W-:Y:S01]  /*04b0*/  FADD R15, R10, -R22.reuse ;  /* 0x800000160a0f7221 */ /* 0x100fe20000000000 */
[----:B------:R-:W-:Y:S01]  /*04c0*/  FADD R11, R11, -R22 ;  /* 0x800000160b0b7221 */ /* 0x000fe20000000000 */
[C---:B------:R-:W-:Y:S01]  /*04d0*/  FMUL R7, R14.reuse, R7 ;  /* 0x000000070e077220 */ /* 0x040fe20000400000 */
[C---:B------:R-:W-:Y:S01]  /*04e0*/  FMUL R10, R14.reuse, R9 ;  /* 0x000000090e0a7220 */ /* 0x040fe20000400000 */
[----:B------:R-:W-:Y:S01]  /*04f0*/  FMUL R8, R14, R15 ;  /* 0x0000000f0e087220 */ /* 0x000fe20000400000 */
[--C-:B------:R-:W-:Y:S01]  /*0500*/  FFMA R16, R24, R16, R21.reuse ;  /* 0x0000001018107223 */ /* 0x100fe20000000015 */
[----:B------:R-:W-:Y:S01]  /*0510*/  FMUL R14, R14, R11 ;  /* 0x0000000b0e0e7220 */ /* 0x000fe20000400000 */
[C-C-:B------:R-:W-:Y:S01]  /*0520*/  FFMA R4, R24.reuse, R4, R21.reuse ;  /* 0x0000000418047223 */ /* 0x140fe20000000015 */
[C-C-:B------:R-:W-:Y:S01]  /*0530*/  FFMA R5, R24.reuse, R18, R21.reuse ;  /* 0x0000001218057223 */ /* 0x140fe20000000015 */
[----:B------:R-:W-:Y:S01]  /*0540*/  FFMA R6, R24, R6, R21 ;  /* 0x0000000618067223 */ /* 0x000fe20000000015 */
[C-C-:B------:R-:W-:Y:S01]  /*0550*/  FFMA R14, R12.reuse, R14, R13.reuse ;  /* 0x0000000e0c0e7223 */ /* 0x140fe2000000000d */
[C-C-:B------:R-:W-:Y:S01]  /*0560*/  FFMA R9, R12.reuse, R7, R13.reuse ;  /* 0x000000070c097223 */ /* 0x140fe2000000000d */
[C-C-:B------:R-:W-:Y:S01]  /*0570*/  FFMA R10, R12.reuse, R10, R13.reuse ;  /* 0x0000000a0c0a7223 */ /* 0x140fe2000000000d */
[----:B------:R-:W-:Y:S01]  /*0580*/  FFMA R8, R12, R8, R13 ;  /* 0x000000080c087223 */ /* 0x000fe2000000000d */
[----:B------:R-:W-:-:S02]  /*0590*/  FSETP.GEU.AND P6, PT, R16, RZ, PT ;  /* 0x000000ff1000720b */ /* 0x000fc40003fce000 */
[----:B------:R-:W-:Y:S02]  /*05a0*/  FSETP.GEU.AND P3, PT, R14, RZ, PT ;  /* 0x000000ff0e00720b */ /* 0x000fe40003f6e000 */
[----:B------:R-:W-:Y:S02]  /*05b0*/  SEL R7, R16, RZ, P6 ;  /* 0x000000ff10077207 */ /* 0x000fe40003000000 */
[----:B------:R-:W-:Y:S02]  /*05c0*/  FSETP.GEU.AND P0, PT, R6, RZ, PT ;  /* 0x000000ff0600720b */ /* 0x000fe40003f0e000 */
[----:B------:R-:W-:Y:S02]  /*05d0*/  FSETP.GEU.AND P1, PT, R5, RZ, PT ;  /* 0x000000ff0500720b */ /* 0x000fe40003f2e000 */
[----:B------:R-:W-:Y:S02]  /*05e0*/  FSETP.GEU.AND P2, PT, R4, RZ, PT ;  /* 0x000000ff0400720b */ /* 0x000fe40003f4e000 */
[----:B------:R-:W-:-:S02]  /*05f0*/  FSETP.GEU.AND P4, PT, R8, RZ, PT ;  /* 0x000000ff0800720b */ /* 0x000fc40003f8e000 */
[----:B------:R-:W-:Y:S02]  /*0600*/  FSETP.GEU.AND P5, PT, R9, RZ, PT ;  /* 0x000000ff0900720b */ /* 0x000fe40003fae000 */
[----:B------:R-:W-:Y:S01]  /*0610*/  FSETP.GEU.AND P6, PT, R10, RZ, PT ;  /* 0x000000ff0a00720b */ /* 0x000fe20003fce000 */
[----:B0-----:R-:W-:Y:S01]  /*0620*/  IMAD.WIDE R2, R0, 0x4, R2 ;  /* 0x0000000400027825 */ /* 0x001fe200078e0202 */
[----:B------:R-:W-:Y:S02]  /*0630*/  SEL R15, R14, RZ, P3 ;  /* 0x000000ff0e0f7207 */ /* 0x000fe40001800000 */
[----:B------:R-:W-:Y:S02]  /*0640*/  SEL R6, R6, RZ, P0 ;  /* 0x000000ff06067207 */ /* 0x000fe40000000000 */
[----:B------:R-:W-:Y:S02]  /*0650*/  SEL R5, R5, RZ, P1 ;  /* 0x000000ff05057207 */ /* 0x000fe40000800000 */
[----:B------:R-:W-:-:S02]  /*0660*/  SEL R4, R4, RZ, P2 ;  /* 0x000000ff04047207 */ /* 0x000fc40001000000 */
[----:B------:R-:W-:Y:S02]  /*0670*/  SEL R14, R8, RZ, P4 ;  /* 0x000000ff080e7207 */ /* 0x000fe40002000000 */
[----:B------:R-:W-:Y:S02]  /*0680*/  SEL R12, R9, RZ, P5 ;  /* 0x000000ff090c7207 */ /* 0x000fe40002800000 */
[----:B------:R-:W-:Y:S01]  /*0690*/  SEL R13, R10, RZ, P6 ;  /* 0x000000ff0a0d7207 */ /* 0x000fe20003000000 */
[----:B------:R-:W-:Y:S04]  /*06a0*/  STG.E.128 desc[UR4][R2.64], R4 ;  /* 0x0000000402007986 */ /* 0x000fe8000c101d04 */
[----:B------:R-:W-:Y:S01]  /*06b0*/  STG.E.128 desc[UR4][R2.64+0x800], R12 ;  /* 0x0008000c02007986 */ /* 0x000fe2000c101d04 */
[----:B------:R-:W-:Y:S05]  /*06c0*/  EXIT ;  /* 0x000000000000794d */ /* 0x000fea0003800000 */
.L_x_0:
[----:B------:R-:W-:-:S00]  /*06d0*/  BRA `(.L_x_0) ;  /* 0xfffffffc00fc7947 */ /* 0x000fc0000383ffff */
[----:B------:R-:W-:-:S00]  /*06e0*/  NOP ;  /* 0x0000000000007918 */ /* 0x000fc00000000000 */
        /* <DEDUP_REMOVED lines=9> */
.L_x_1:


//--------------------- .nv.global.init           --------------------------
	.section	.nv.global.init,"aw",@progbits
.nv.global.init:
	.type		_$_str,@object
	.size		_$_str,(_$_str_$_2 - _$_str)
_$_str:
        /*0000*/ 	.byte	0x5f, 0x5f, 0x43, 0x55, 0x44, 0x41, 0x5f, 0x46, 0x54, 0x5a, 0x00
	.type		_$_str_$_2,@object
	.size		_$_str_$_2,(.L_1 - _$_str_$_2)
_$_str_$_2:
        /*000b*/ 	.byte	0x5f, 0x5f, 0x43, 0x55, 0x44, 0x41, 0x5f, 0x50, 0x52, 0x45, 0x43, 0x5f, 0x53, 0x51, 0x52, 0x54
        /*001b*/ 	.byte	0x00
.L_1:


//--------------------- .nv.constant0.triton_poi_fused_relu_2 --------------------------
	.section	.nv.constant0.triton_poi_fused_relu_2,"a",@progbits
	.sectionflags	@""
	.align	4
.nv.constant0.triton_poi_fused_relu_2:
	.zero		580
